//
// Generated by NVIDIA NVVM Compiler
//
// Compiler Build ID: CL-36424714
// Cuda compilation tools, release 13.0, V13.0.88
// Based on NVVM 20.0.0
//

.version 9.0
.target sm_100
.address_size 64

	// .globl	_Z9computeUViiPfS_

.visible .entry _Z9computeUViiPfS_(
	.param .u32 _Z9computeUViiPfS__param_0,
	.param .u32 _Z9computeUViiPfS__param_1,
	.param .u64 .ptr .align 1 _Z9computeUViiPfS__param_2,
	.param .u64 .ptr .align 1 _Z9computeUViiPfS__param_3
)
{
	.reg .b32 	%r<13>;
	.reg .b32 	%f<11>;
	.reg .b64 	%rd<8>;
	.reg .b64 	%fd<14>;

	ld.param.u32 	%r1, [_Z9computeUViiPfS__param_0];
	ld.param.u32 	%r2, [_Z9computeUViiPfS__param_1];
	ld.param.u64 	%rd1, [_Z9computeUViiPfS__param_2];
	ld.param.u64 	%rd2, [_Z9computeUViiPfS__param_3];
	cvta.to.global.u64 	%rd3, %rd2;
	cvta.to.global.u64 	%rd4, %rd1;
	mov.u32 	%r3, %ctaid.x;
	mov.u32 	%r4, %ntid.x;
	mov.u32 	%r5, %tid.x;
	mad.lo.s32 	%r6, %r3, %r4, %r5;
	mov.u32 	%r7, %ctaid.y;
	mov.u32 	%r8, %ntid.y;
	mov.u32 	%r9, %tid.y;
	mad.lo.s32 	%r10, %r7, %r8, %r9;
	cvt.rn.f32.s32 	%f1, %r2;
	cvt.rn.f32.s32 	%f2, %r1;
	mov.f32 	%f3, 0f3F490FDB;
	mov.f32 	%f4, 0f3F1DE9E7;
	mul.rn.f32 	%f5, %f4, %f3;
	fma.rn.f32 	%f6, %f5, 0f3EE2CB90, 0f3F490FDB;
	cvt.f64.f32 	%fd1, %f6;
	cvt.rn.f64.s32 	%fd2, %r6;
	add.f64 	%fd3, %fd2, %fd2;
	cvt.f64.f32 	%fd4, %f1;
	sub.f64 	%fd5, %fd3, %fd4;
	mul.f64 	%fd6, %fd5, %fd1;
	div.rn.f64 	%fd7, %fd6, %fd4;
	cvt.rn.f32.f64 	%f7, %fd7;
	div.rn.f32 	%f8, %f2, %f1;
	mul.f32 	%f9, %f6, %f8;
	cvt.f64.f32 	%fd8, %f9;
	shl.b32 	%r11, %r10, 1;
	cvt.rn.f64.u32 	%fd9, %r11;
	cvt.f64.f32 	%fd10, %f2;
	sub.f64 	%fd11, %fd9, %fd10;
	mul.f64 	%fd12, %fd11, %fd8;
	div.rn.f64 	%fd13, %fd12, %fd10;
	cvt.rn.f32.f64 	%f10, %fd13;
	mad.lo.s32 	%r12, %r2, %r10, %r6;
	mul.wide.s32 	%rd5, %r12, 4;
	add.s64 	%rd6, %rd4, %rd5;
	st.global.f32 	[%rd6], %f7;
	add.s64 	%rd7, %rd3, %rd5;
	st.global.f32 	[%rd7], %f10;
	ret;

}


// ===== COMPILED SASS (sm_100) =====

	.target	sm_100

	.elftype	@"ET_EXEC"


//--------------------- .note.nv.tkinfo           --------------------------
	.section	.note.nv.tkinfo,"",@"SHT_NOTE"
	.sectionflags	@"SHF_NOTE_NV_TKINFO"
	.tkinfo
        /*0018*/ 	.word	0x00000002
        /*0030*/ 	.string	""
        /*0030*/ 	.string	"ptxas"
        /*0030*/ 	.string	"Cuda compilation tools, release 13.0, V13.0.88"
        /*0030*/ 	.string	"Build cuda_13.0.r13.0/compiler.36424714_0"
        /*0030*/ 	.string	"-arch sm_100 -m 64 "



//--------------------- .note.nv.cuinfo           --------------------------
	.section	.note.nv.cuinfo,"",@"SHT_NOTE"
	.sectionflags	@"SHF_NOTE_NV_CUINFO"
        /*0018*/ 	.short	0x0002
        /*001a*/ 	.short	0x0064
        /*001c*/ 	.short	0x0082
	.zero		2


//--------------------- .nv.info                  --------------------------
	.section	.nv.info,"",@"SHT_CUDA_INFO"
	.align	4


	//----- nvinfo : EIATTR_REGCOUNT
	.align		4
        /*0000*/ 	.byte	0x04, 0x2f
        /*0002*/ 	.short	(.L_1 - .L_0)
	.align		4
.L_0:
        /*0004*/ 	.word	index@(_Z9computeUViiPfS_)
        /*0008*/ 	.word	0x0000001d


	//----- nvinfo : EIATTR_FRAME_SIZE
	.align		4
.L_1:
        /*000c*/ 	.byte	0x04, 0x11
        /*000e*/ 	.short	(.L_3 - .L_2)
	.align		4
.L_2:
        /*0010*/ 	.word	index@($__internal_1_$__cuda_sm3x_div_rn_noftz_f32_slowpath)
        /*0014*/ 	.word	0x00000000


	//----- nvinfo : EIATTR_FRAME_SIZE
	.align		4
.L_3:
        /*0018*/ 	.byte	0x04, 0x11
        /*001a*/ 	.short	(.L_5 - .L_4)
	.align		4
.L_4:
        /*001c*/ 	.word	index@($__internal_0_$__cuda_sm20_div_rn_f64_full)
        /*0020*/ 	.word	0x00000000


	//----- nvinfo : EIATTR_FRAME_SIZE
	.align		4
.L_5:
        /*0024*/ 	.byte	0x04, 0x11
        /*0026*/ 	.short	(.L_7 - .L_6)
	.align		4
.L_6:
        /*0028*/ 	.word	index@(_Z9computeUViiPfS_)
        /*002c*/ 	.word	0x00000000


	//----- nvinfo : EIATTR_MIN_STACK_SIZE
	.align		4
.L_7:
        /*0030*/ 	.byte	0x04, 0x12
        /*0032*/ 	.short	(.L_9 - .L_8)
	.align		4
.L_8:
        /*0034*/ 	.word	index@(_Z9computeUViiPfS_)
        /*0038*/ 	.word	0x00000000
.L_9:


//--------------------- .nv.compat                --------------------------
	.section	.nv.compat,"",@"SHT_CUDA_COMPAT_INFO"
	.align	4
        /*0000*/ 	.byte	0x02, 0x09, 0x00, 0x00, 0x02, 0x02, 0x01, 0x00, 0x02, 0x05, 0x05, 0x00, 0x03, 0x07, 0x01, 0x01
        /*0010*/ 	.byte	0x02, 0x03, 0x00, 0x00, 0x02, 0x06, 0x01, 0x00, 0x04, 0x0b, 0x08, 0x00, 0x01, 0x00, 0x00, 0x00
        /*0020*/ 	.byte	0x00, 0x00, 0x00, 0x00


//--------------------- .nv.info._Z9computeUViiPfS_ --------------------------
	.section	.nv.info._Z9computeUViiPfS_,"",@"SHT_CUDA_INFO"
	.sectionflags	@""
	.align	4


	//----- nvinfo : EIATTR_CUDA_API_VERSION
	.align		4
        /*0000*/ 	.byte	0x04, 0x37
        /*0002*/ 	.short	(.L_11 - .L_10)
.L_10:
        /*0004*/ 	.word	0x00000082


	//----- nvinfo : EIATTR_KPARAM_INFO
	.align		4
.L_11:
        /*0008*/ 	.byte	0x04, 0x17
        /*000a*/ 	.short	(.L_13 - .L_12)
.L_12:
        /*000c*/ 	.word	0x00000000
        /*0010*/ 	.short	0x0003
        /*0012*/ 	.short	0x0010
        /*0014*/ 	.byte	0x00, 0xf5, 0x21, 0x00


	//----- nvinfo : EIATTR_KPARAM_INFO
	.align		4
.L_13:
        /*0018*/ 	.byte	0x04, 0x17
        /*001a*/ 	.short	(.L_15 - .L_14)
.L_14:
        /*001c*/ 	.word	0x00000000
        /*0020*/ 	.short	0x0002
        /*0022*/ 	.short	0x0008
        /*0024*/ 	.byte	0x00, 0xf5, 0x21, 0x00


	//----- nvinfo : EIATTR_KPARAM_INFO
	.align		4
.L_15:
        /*0028*/ 	.byte	0x04, 0x17
        /*002a*/ 	.short	(.L_17 - .L_16)
.L_16:
        /*002c*/ 	.word	0x00000000
        /*0030*/ 	.short	0x0001
        /*0032*/ 	.short	0x0004
        /*0034*/ 	.byte	0x00, 0xf0, 0x11, 0x00


	//----- nvinfo : EIATTR_KPARAM_INFO
	.align		4
.L_17:
        /*0038*/ 	.byte	0x04, 0x17
        /*003a*/ 	.short	(.L_19 - .L_18)
.L_18:
        /*003c*/ 	.word	0x00000000
        /*0040*/ 	.short	0x0000
        /*0042*/ 	.short	0x0000
        /*0044*/ 	.byte	0x00, 0xf0, 0x11, 0x00


	//----- nvinfo : EIATTR_SPARSE_MMA_MASK
	.align		4
.L_19:
        /*0048*/ 	.byte	0x03, 0x50
        /*004a*/ 	.short	0x0000


	//----- nvinfo : EIATTR_MAXREG_COUNT
	.align		4
        /*004c*/ 	.byte	0x03, 0x1b
        /*004e*/ 	.short	0x00ff


	//----- nvinfo : EIATTR_MERCURY_ISA_VERSION
	.align		4
        /*0050*/ 	.byte	0x03, 0x5f
        /*0052*/ 	.short	0x0101


	//----- nvinfo : EIATTR_VRC_CTA_INIT_COUNT
	.align		4
        /*0054*/ 	.byte	0x02, 0x4a
	.zero		1
	.zero		1


	//----- nvinfo : EIATTR_EXIT_INSTR_OFFSETS
	.align		4
        /*0058*/ 	.byte	0x04, 0x1c
        /*005a*/ 	.short	(.L_21 - .L_20)


	//   ....[0]....
.L_20:
        /*005c*/ 	.word	0x000005c0


	//----- nvinfo : EIATTR_CRS_STACK_SIZE
	.align		4
.L_21:
        /*0060*/ 	.byte	0x04, 0x1e
        /*0062*/ 	.short	(.L_23 - .L_22)
.L_22:
        /*0064*/ 	.word	0x00000000


	//----- nvinfo : EIATTR_CBANK_PARAM_SIZE
	.align		4
.L_23:
        /*0068*/ 	.byte	0x03, 0x19
        /*006a*/ 	.short	0x0018


	//----- nvinfo : EIATTR_PARAM_CBANK
	.align		4
        /*006c*/ 	.byte	0x04, 0x0a
        /*006e*/ 	.short	(.L_25 - .L_24)
	.align		4
.L_24:
        /*0070*/ 	.word	index@(.nv.constant0._Z9computeUViiPfS_)
        /*0074*/ 	.short	0x0380
        /*0076*/ 	.short	0x0018


	//----- nvinfo : EIATTR_SW_WAR
	.align		4
.L_25:
        /*0078*/ 	.byte	0x04, 0x36
        /*007a*/ 	.short	(.L_27 - .L_26)
.L_26:
        /*007c*/ 	.word	0x00000008
.L_27:


//--------------------- .nv.callgraph             --------------------------
	.section	.nv.callgraph,"",@"SHT_CUDA_CALLGRAPH"
	.align	4
	.sectionentsize	8
	.align		4
        /*0000*/ 	.word	0x00000000
	.align		4
        /*0004*/ 	.word	0xffffffff
	.align		4
        /*0008*/ 	.word	0x00000000
	.align		4
        /*000c*/ 	.word	0xfffffffe
	.align		4
        /*0010*/ 	.word	0x00000000
	.align		4
        /*0014*/ 	.word	0xfffffffd
	.align		4
        /*0018*/ 	.word	0x00000000
	.align		4
        /*001c*/ 	.word	0xfffffffc


//--------------------- .text._Z9computeUViiPfS_  --------------------------
	.section	.text._Z9computeUViiPfS_,"ax",@progbits
	.align	128
        .global         _Z9computeUViiPfS_
        .type           _Z9computeUViiPfS_,@function
        .size           _Z9computeUViiPfS_,(.L_x_20 - _Z9computeUViiPfS_)
        .other          _Z9computeUViiPfS_,@"STO_CUDA_ENTRY STV_DEFAULT"
_Z9computeUViiPfS_:
.text._Z9computeUViiPfS_:
[----:B------:R-:W-:Y:S01]  /*0000*/  LDC R1, c[0x0][0x37c] ;  /* 0x0000df00ff017b82 */ /* 0x000fe20000000800 */
[----:B------:R-:W0:Y:S01]  /*0010*/  LDCU.64 UR6, c[0x0][0x380] ;  /* 0x00007000ff0677ac */ /* 0x000e220008000a00 */
[----:B------:R-:W1:Y:S06]  /*0020*/  S2R R0, SR_TID.X ;  /* 0x0000000000007919 */ /* 0x000e6c0000002100 */
[----:B------:R-:W1:Y:S01]  /*0030*/  S2UR UR4, SR_CTAID.X ;  /* 0x00000000000479c3 */ /* 0x000e620000002500 */
[----:B------:R-:W-:Y:S01]  /*0040*/  IMAD.MOV.U32 R8, RZ, RZ, 0x1 ;  /* 0x00000001ff087424 */ /* 0x000fe200078e00ff */
[----:B------:R-:W-:Y:S01]  /*0050*/  BSSY.RECONVERGENT B0, `(.L_x_0) ;  /* 0x0000023000007945 */ /* 0x000fe20003800200 */
[----:B------:R-:W-:-:S02]  /*0060*/  IMAD.MOV.U32 R20, RZ, RZ, 0x3ee2cb90 ;  /* 0x3ee2cb90ff147424 */ /* 0x000fc400078e00ff */
[----:B------:R-:W-:-:S03]  /*0070*/  IMAD.MOV.U32 R13, RZ, RZ, 0x3ef80cdc ;  /* 0x3ef80cdcff0d7424 */ /* 0x000fc600078e00ff */
[----:B------:R-:W1:Y:S01]  /*0080*/  LDC R19, c[0x0][0x360] ;  /* 0x0000d800ff137b82 */ /* 0x000e620000000800 */
[----:B------:R-:W-:Y:S02]  /*0090*/  FFMA R20, R20, R13, 0.78539818525314331055 ;  /* 0x3f490fdb14147423 */ /* 0x000fe4000000000d */
[----:B------:R-:W2:Y:S01]  /*00a0*/  S2R R13, SR_TID.Y ;  /* 0x00000000000d7919 */ /* 0x000ea20000002200 */
[----:B0-----:R-:W-:-:S04]  /*00b0*/  I2FP.F32.S32 R17, UR7 ;  /* 0x0000000700117c45 */ /* 0x001fc80008201400 */
[----:B------:R-:W2:Y:S01]  /*00c0*/  LDC R22, c[0x0][0x364] ;  /* 0x0000d900ff167b82 */ /* 0x000ea20000000800 */
[----:B------:R-:W0:Y:S01]  /*00d0*/  F2F.F64.F32 R4, R17 ;  /* 0x0000001100047310 */ /* 0x000e220000201800 */
[----:B-1----:R-:W-:-:S06]  /*00e0*/  IMAD R19, R19, UR4, R0 ;  /* 0x0000000413137c24 */ /* 0x002fcc000f8e0200 */
[----:B------:R-:W2:Y:S01]  /*00f0*/  S2UR UR4, SR_CTAID.Y ;  /* 0x00000000000479c3 */ /* 0x000ea20000002600 */
[----:B0-----:R-:W0:Y:S08]  /*0100*/  MUFU.RCP64H R9, R5 ;  /* 0x0000000500097308 */ /* 0x001e300000001800 */
[----:B------:R-:W1:Y:S01]  /*0110*/  I2F.F64 R2, R19 ;  /* 0x0000001300027312 */ /* 0x000e620000201c00 */
[----:B0-----:R-:W-:Y:S01]  /*0120*/  DFMA R6, -R4, R8, 1 ;  /* 0x3ff000000406742b */ /* 0x001fe20000000108 */
[----:B--2---:R-:W-:Y:S01]  /*0130*/  IMAD R22, R22, UR4, R13 ;  /* 0x0000000416167c24 */ /* 0x004fe2000f8e020d */
[----:B-1----:R-:W-:-:S06]  /*0140*/  DADD R2, R2, R2 ;  /* 0x0000000002027229 */ /* 0x002fcc0000000002 */
[----:B------:R-:W-:Y:S02]  /*0150*/  DFMA R10, R6, R6, R6 ;  /* 0x00000006060a722b */ /* 0x000fe40000000006 */
[----:B------:R-:W0:Y:S01]  /*0160*/  F2F.F64.F32 R6, R20 ;  /* 0x0000001400067310 */ /* 0x000e220000201800 */
[----:B------:R-:W-:-:S05]  /*0170*/  DADD R2, R2, -R4 ;  /* 0x0000000002027229 */ /* 0x000fca0000000804 */
[----:B------:R-:W-:-:S08]  /*0180*/  DFMA R10, R8, R10, R8 ;  /* 0x0000000a080a722b */ /* 0x000fd00000000008 */
[----:B------:R-:W-:Y:S02]  /*0190*/  DFMA R8, -R4, R10, 1 ;  /* 0x3ff000000408742b */ /* 0x000fe4000000010a */
[----:B0-----:R-:W-:-:S06]  /*01a0*/  DMUL R6, R6, R2 ;  /* 0x0000000206067228 */ /* 0x001fcc0000000000 */
[----:B------:R-:W-:-:S04]  /*01b0*/  DFMA R8, R10, R8, R10 ;  /* 0x000000080a08722b */ /* 0x000fc8000000000a */
[----:B------:R-:W-:-:S04]  /*01c0*/  FSETP.GEU.AND P1, PT, |R7|, 6.5827683646048100446e-37, PT ;  /* 0x036000000700780b */ /* 0x000fc80003f2e200 */
[----:B------:R-:W-:-:S08]  /*01d0*/  DMUL R2, R6, R8 ;  /* 0x0000000806027228 */ /* 0x000fd00000000000 */
[----:B------:R-:W-:-:S08]  /*01e0*/  DFMA R10, -R4, R2, R6 ;  /* 0x00000002040a722b */ /* 0x000fd00000000106 */
[----:B------:R-:W-:-:S10]  /*01f0*/  DFMA R2, R8, R10, R2 ;  /* 0x0000000a0802722b */ /* 0x000fd40000000002 */
[----:B------:R-:W-:-:S05]  /*0200*/  FFMA R0, RZ, R5, R3 ;  /* 0x00000005ff007223 */ /* 0x000fca0000000003 */
[----:B------:R-:W-:Y:S02]  /*0210*/  FSETP.GT.AND P0, PT, |R0|, 1.469367938527859385e-39, PT ;  /* 0x001000000000780b */ /* 0x000fe40003f04200 */
[----:B------:R-:W-:-:S11]  /*0220*/  I2FP.F32.S32 R0, UR6 ;  /* 0x0000000600007c45 */ /* 0x000fd60008201400 */
[----:B------:R-:W-:Y:S05]  /*0230*/  @P0 BRA P1, `(.L_x_1) ;  /* 0x0000000000100947 */ /* 0x000fea0000800000 */
[----:B------:R-:W-:-:S07]  /*0240*/  MOV R18, 0x260 ;  /* 0x0000026000127802 */ /* 0x000fce0000000f00 */
[----:B------:R-:W-:Y:S05]  /*0250*/  CALL.REL.NOINC `($__internal_0_$__cuda_sm20_div_rn_f64_full) ;  /* 0x0000000000dc7944 */ /* 0x000fea0003c00000 */
[----:B------:R-:W-:Y:S02]  /*0260*/  IMAD.MOV.U32 R2, RZ, RZ, R10 ;  /* 0x000000ffff027224 */ /* 0x000fe400078e000a */
[----:B------:R-:W-:-:S07]  /*0270*/  IMAD.MOV.U32 R3, RZ, RZ, R11 ;  /* 0x000000ffff037224 */ /* 0x000fce00078e000b */
.L_x_1:
[----:B------:R-:W-:Y:S05]  /*0280*/  BSYNC.RECONVERGENT B0 ;  /* 0x0000000000007941 */ /* 0x000fea0003800200 */
.L_x_0:
[----:B------:R-:W0:Y:S08]  /*0290*/  MUFU.RCP R4, R17 ;  /* 0x0000001100047308 */ /* 0x000e300000001000 */
[----:B------:R-:W1:Y:S08]  /*02a0*/  FCHK P0, R0, R17 ;  /* 0x0000001100007302 */ /* 0x000e700000000000 */
[----:B------:R2:W3:Y:S01]  /*02b0*/  F2F.F32.F64 R21, R2 ;  /* 0x0000000200157310 */ /* 0x0004e20000301000 */
[----:B0-----:R-:W-:-:S04]  /*02c0*/  FFMA R5, -R17, R4, 1 ;  /* 0x3f80000011057423 */ /* 0x001fc80000000104 */
[----:B------:R-:W-:-:S04]  /*02d0*/  FFMA R5, R4, R5, R4 ;  /* 0x0000000504057223 */ /* 0x000fc80000000004 */
[----:B------:R-:W-:-:S04]  /*02e0*/  FFMA R4, R0, R5, RZ ;  /* 0x0000000500047223 */ /* 0x000fc800000000ff */
[----:B------:R-:W-:-:S04]  /*02f0*/  FFMA R6, -R17, R4, R0 ;  /* 0x0000000411067223 */ /* 0x000fc80000000100 */
[----:B------:R-:W-:Y:S01]  /*0300*/  FFMA R13, R5, R6, R4 ;  /* 0x00000006050d7223 */ /* 0x000fe20000000004 */
[----:B-123--:R-:W-:Y:S06]  /*0310*/  @!P0 BRA `(.L_x_2) ;  /* 0x00000000000c8947 */ /* 0x00efec0003800000 */
[----:B------:R-:W-:-:S07]  /*0320*/  MOV R4, 0x340 ;  /* 0x0000034000047802 */ /* 0x000fce0000000f00 */
[----:B------:R-:W-:Y:S05]  /*0330*/  CALL.REL.NOINC `($__internal_1_$__cuda_sm3x_div_rn_noftz_f32_slowpath) ;  /* 0x0000000800107944 */ /* 0x000fea0003c00000 */
[----:B------:R-:W-:-:S07]  /*0340*/  IMAD.MOV.U32 R13, RZ, RZ, R2 ;  /* 0x000000ffff0d7224 */ /* 0x000fce00078e0002 */
.L_x_2:
[----:B------:R-:W0:Y:S01]  /*0350*/  F2F.F64.F32 R4, R0 ;  /* 0x0000000000047310 */ /* 0x000e220000201800 */
[----:B------:R-:W-:Y:S02]  /*0360*/  IMAD.MOV.U32 R8, RZ, RZ, 0x1 ;  /* 0x00000001ff087424 */ /* 0x000fe400078e00ff */
[----:B------:R-:W-:Y:S01]  /*0370*/  FMUL R20, R20, R13 ;  /* 0x0000000d14147220 */ /* 0x000fe20000400000 */
[----:B------:R-:W-:Y:S01]  /*0380*/  IMAD.SHL.U32 R14, R22, 0x2, RZ ;  /* 0x00000002160e7824 */ /* 0x000fe200078e00ff */
[----:B------:R-:W1:Y:S01]  /*0390*/  LDCU.64 UR4, c[0x0][0x358] ;  /* 0x00006b00ff0477ac */ /* 0x000e620008000a00 */
[----:B------:R-:W-:Y:S02]  /*03a0*/  BSSY.RECONVERGENT B0, `(.L_x_3) ;  /* 0x0000018000007945 */ /* 0x000fe40003800200 */
[----:B------:R-:W2:Y:S08]  /*03b0*/  I2F.F64.U32 R6, R14 ;  /* 0x0000000e00067312 */ /* 0x000eb00000201800 */
[----:B0-----:R-:W0:Y:S01]  /*03c0*/  MUFU.RCP64H R9, R5 ;  /* 0x0000000500097308 */ /* 0x001e220000001800 */
[----:B--2---:R-:W-:-:S02]  /*03d0*/  DADD R6, R6, -R4 ;  /* 0x0000000006067229 */ /* 0x004fc40000000804 */
[----:B0-----:R-:W-:-:S08]  /*03e0*/  DFMA R2, -R4, R8, 1 ;  /* 0x3ff000000402742b */ /* 0x001fd00000000108 */
[----:B------:R-:W-:Y:S02]  /*03f0*/  DFMA R10, R2, R2, R2 ;  /* 0x00000002020a722b */ /* 0x000fe40000000002 */
[----:B------:R-:W0:Y:S06]  /*0400*/  F2F.F64.F32 R2, R20 ;  /* 0x0000001400027310 */ /* 0x000e2c0000201800 */
        /* <DEDUP_REMOVED lines=9> */
[----:B------:R-:W-:-:S13]  /*04a0*/  FSETP.GT.AND P0, PT, |R0|, 1.469367938527859385e-39, PT ;  /* 0x001000000000780b */ /* 0x000fda0003f04200 */
[----:B-1----:R-:W-:Y:S05]  /*04b0*/  @P0 BRA P1, `(.L_x_4) ;  /* 0x0000000000180947 */ /* 0x002fea0000800000 */
[----:B------:R-:W-:Y:S01]  /*04c0*/  IMAD.MOV.U32 R6, RZ, RZ, R12 ;  /* 0x000000ffff067224 */ /* 0x000fe200078e000c */
[----:B------:R-:W-:Y:S01]  /*04d0*/  MOV R18, 0x500 ;  /* 0x0000050000127802 */ /* 0x000fe20000000f00 */
[----:B------:R-:W-:-:S07]  /*04e0*/  IMAD.MOV.U32 R7, RZ, RZ, R13 ;  /* 0x000000ffff077224 */ /* 0x000fce00078e000d */
[----:B------:R-:W-:Y:S05]  /*04f0*/  CALL.REL.NOINC `($__internal_0_$__cuda_sm20_div_rn_f64_full) ;  /* 0x0000000000347944 */ /* 0x000fea0003c00000 */
[----:B------:R-:W-:Y:S02]  /*0500*/  IMAD.MOV.U32 R2, RZ, RZ, R10 ;  /* 0x000000ffff027224 */ /* 0x000fe400078e000a */
[----:B------:R-:W-:-:S07]  /*0510*/  IMAD.MOV.U32 R3, RZ, RZ, R11 ;  /* 0x000000ffff037224 */ /* 0x000fce00078e000b */
.L_x_4:
[----:B------:R-:W-:Y:S05]  /*0520*/  BSYNC.RECONVERGENT B0 ;  /* 0x0000000000007941 */ /* 0x000fea0003800200 */
.L_x_3:
[----:B------:R-:W0:Y:S01]  /*0530*/  LDC.64 R4, c[0x0][0x388] ;  /* 0x0000e200ff047b82 */ /* 0x000e220000000a00 */
[----:B------:R-:W1:Y:S01]  /*0540*/  LDCU UR6, c[0x0][0x384] ;  /* 0x00007080ff0677ac */ /* 0x000e620008000800 */
[----:B------:R-:W2:Y:S06]  /*0550*/  F2F.F32.F64 R3, R2 ;  /* 0x0000000200037310 */ /* 0x000eac0000301000 */
[----:B------:R-:W3:Y:S01]  /*0560*/  LDC.64 R6, c[0x0][0x390] ;  /* 0x0000e400ff067b82 */ /* 0x000ee20000000a00 */
[----:B-1----:R-:W-:-:S04]  /*0570*/  IMAD R19, R22, UR6, R19 ;  /* 0x0000000616137c24 */ /* 0x002fc8000f8e0213 */
[----:B0-----:R-:W-:-:S05]  /*0580*/  IMAD.WIDE R4, R19, 0x4, R4 ;  /* 0x0000000413047825 */ /* 0x001fca00078e0204 */
[----:B------:R-:W-:Y:S01]  /*0590*/  STG.E desc[UR4][R4.64], R21 ;  /* 0x0000001504007986 */ /* 0x000fe2000c101904 */
[----:B---3--:R-:W-:-:S05]  /*05a0*/  IMAD.WIDE R6, R19, 0x4, R6 ;  /* 0x0000000413067825 */ /* 0x008fca00078e0206 */
[----:B--2---:R-:W-:Y:S01]  /*05b0*/  STG.E desc[UR4][R6.64], R3 ;  /* 0x0000000306007986 */ /* 0x004fe2000c101904 */
[----:B------:R-:W-:Y:S05]  /*05c0*/  EXIT ;  /* 0x000000000000794d */ /* 0x000fea0003800000 */
        .weak           $__internal_0_$__cuda_sm20_div_rn_f64_full
        .type           $__internal_0_$__cuda_sm20_div_rn_f64_full,@function
        .size           $__internal_0_$__cuda_sm20_div_rn_f64_full,($__internal_1_$__cuda_sm3x_div_rn_noftz_f32_slowpath - $__internal_0_$__cuda_sm20_div_rn_f64_full)
$__internal_0_$__cuda_sm20_div_rn_f64_full:
[C---:B------:R-:W-:Y:S01]  /*05d0*/  FSETP.GEU.AND P0, PT, |R5|.reuse, 1.469367938527859385e-39, PT ;  /* 0x001000000500780b */ /* 0x040fe20003f0e200 */
[----:B------:R-:W-:Y:S01]  /*05e0*/  IMAD.MOV.U32 R8, RZ, RZ, 0x1 ;  /* 0x00000001ff087424 */ /* 0x000fe200078e00ff */
[----:B------:R-:W-:Y:S01]  /*05f0*/  LOP3.LUT R2, R5, 0x800fffff, RZ, 0xc0, !PT ;  /* 0x800fffff05027812 */ /* 0x000fe200078ec0ff */
[----:B------:R-:W-:Y:S01]  /*0600*/  IMAD.MOV.U32 R16, RZ, RZ, 0x1ca00000 ;  /* 0x1ca00000ff107424 */ /* 0x000fe200078e00ff */
[C---:B------:R-:W-:Y:S01]  /*0610*/  FSETP.GEU.AND P2, PT, |R7|.reuse, 1.469367938527859385e-39, PT ;  /* 0x001000000700780b */ /* 0x040fe20003f4e200 */
[----:B------:R-:W-:Y:S01]  /*0620*/  BSSY.RECONVERGENT B1, `(.L_x_5) ;  /* 0x0000052000017945 */ /* 0x000fe20003800200 */
[----:B------:R-:W-:Y:S01]  /*0630*/  LOP3.LUT R3, R2, 0x3ff00000, RZ, 0xfc, !PT ;  /* 0x3ff0000002037812 */ /* 0x000fe200078efcff */
[----:B------:R-:W-:Y:S01]  /*0640*/  IMAD.MOV.U32 R2, RZ, RZ, R4 ;  /* 0x000000ffff027224 */ /* 0x000fe200078e0004 */
[----:B------:R-:W-:Y:S02]  /*0650*/  LOP3.LUT R23, R7, 0x7ff00000, RZ, 0xc0, !PT ;  /* 0x7ff0000007177812 */ /* 0x000fe400078ec0ff */
[----:B------:R-:W-:-:S03]  /*0660*/  LOP3.LUT R24, R5, 0x7ff00000, RZ, 0xc0, !PT ;  /* 0x7ff0000005187812 */ /* 0x000fc600078ec0ff */
[----:B------:R-:W-:Y:S01]  /*0670*/  @!P0 DMUL R2, R4, 8.98846567431157953865e+307 ;  /* 0x7fe0000004028828 */ /* 0x000fe20000000000 */
[----:B------:R-:W-:Y:S01]  /*0680*/  ISETP.GE.U32.AND P1, PT, R23, R24, PT ;  /* 0x000000181700720c */ /* 0x000fe20003f26070 */
[----:B------:R-:W-:Y:S02]  /*0690*/  IMAD.MOV.U32 R25, RZ, RZ, R23 ;  /* 0x000000ffff197224 */ /* 0x000fe400078e0017 */
[----:B------:R-:W-:Y:S02]  /*06a0*/  @!P2 LOP3.LUT R12, R5, 0x7ff00000, RZ, 0xc0, !PT ;  /* 0x7ff00000050ca812 */ /* 0x000fe400078ec0ff */
[----:B------:R-:W0:Y:S02]  /*06b0*/  MUFU.RCP64H R9, R3 ;  /* 0x0000000300097308 */ /* 0x000e240000001800 */
[----:B------:R-:W-:Y:S02]  /*06c0*/  @!P2 ISETP.GE.U32.AND P3, PT, R23, R12, PT ;  /* 0x0000000c1700a20c */ /* 0x000fe40003f66070 */
[----:B------:R-:W-:-:S02]  /*06d0*/  @!P0 LOP3.LUT R24, R3, 0x7ff00000, RZ, 0xc0, !PT ;  /* 0x7ff0000003188812 */ /* 0x000fc400078ec0ff */
[----:B------:R-:W-:-:S04]  /*06e0*/  @!P2 SEL R13, R16, 0x63400000, !P3 ;  /* 0x63400000100da807 */ /* 0x000fc80005800000 */
[----:B------:R-:W-:-:S04]  /*06f0*/  @!P2 LOP3.LUT R14, R13, 0x80000000, R7, 0xf8, !PT ;  /* 0x800000000d0ea812 */ /* 0x000fc800078ef807 */
[----:B------:R-:W-:Y:S01]  /*0700*/  @!P2 LOP3.LUT R15, R14, 0x100000, RZ, 0xfc, !PT ;  /* 0x001000000e0fa812 */ /* 0x000fe200078efcff */
[----:B------:R-:W-:Y:S01]  /*0710*/  @!P2 IMAD.MOV.U32 R14, RZ, RZ, RZ ;  /* 0x000000ffff0ea224 */ /* 0x000fe200078e00ff */
[----:B0-----:R-:W-:-:S08]  /*0720*/  DFMA R10, R8, -R2, 1 ;  /* 0x3ff00000080a742b */ /* 0x001fd00000000802 */
[----:B------:R-:W-:-:S08]  /*0730*/  DFMA R10, R10, R10, R10 ;  /* 0x0000000a0a0a722b */ /* 0x000fd0000000000a */
[----:B------:R-:W-:Y:S01]  /*0740*/  DFMA R10, R8, R10, R8 ;  /* 0x0000000a080a722b */ /* 0x000fe20000000008 */
[----:B------:R-:W-:Y:S01]  /*0750*/  SEL R9, R16, 0x63400000, !P1 ;  /* 0x6340000010097807 */ /* 0x000fe20004800000 */
[----:B------:R-:W-:-:S03]  /*0760*/  IMAD.MOV.U32 R8, RZ, RZ, R6 ;  /* 0x000000ffff087224 */ /* 0x000fc600078e0006 */
[----:B------:R-:W-:-:S03]  /*0770*/  LOP3.LUT R9, R9, 0x800fffff, R7, 0xf8, !PT ;  /* 0x800fffff09097812 */ /* 0x000fc600078ef807 */
[----:B------:R-:W-:-:S03]  /*0780*/  DFMA R12, R10, -R2, 1 ;  /* 0x3ff000000a0c742b */ /* 0x000fc60000000802 */
[----:B------:R-:W-:-:S05]  /*0790*/  @!P2 DFMA R8, R8, 2, -R14 ;  /* 0x400000000808a82b */ /* 0x000fca000000080e */
[----:B------:R-:W-:-:S05]  /*07a0*/  DFMA R12, R10, R12, R10 ;  /* 0x0000000c0a0c722b */ /* 0x000fca000000000a */
[----:B------:R-:W-:-:S03]  /*07b0*/  @!P2 LOP3.LUT R25, R9, 0x7ff00000, RZ, 0xc0, !PT ;  /* 0x7ff000000919a812 */ /* 0x000fc600078ec0ff */
[----:B------:R-:W-:Y:S02]  /*07c0*/  DMUL R10, R12, R8 ;  /* 0x000000080c0a7228 */ /* 0x000fe40000000000 */
[----:B------:R-:W-:-:S05]  /*07d0*/  VIADD R26, R25, 0xffffffff ;  /* 0xffffffff191a7836 */ /* 0x000fca0000000000 */
[----:B------:R-:W-:Y:S01]  /*07e0*/  ISETP.GT.U32.AND P0, PT, R26, 0x7feffffe, PT ;  /* 0x7feffffe1a00780c */ /* 0x000fe20003f04070 */
[----:B------:R-:W-:Y:S01]  /*07f0*/  VIADD R26, R24, 0xffffffff ;  /* 0xffffffff181a7836 */ /* 0x000fe20000000000 */
[----:B------:R-:W-:-:S04]  /*0800*/  DFMA R14, R10, -R2, R8 ;  /* 0x800000020a0e722b */ /* 0x000fc80000000008 */
[----:B------:R-:W-:-:S04]  /*0810*/  ISETP.GT.U32.OR P0, PT, R26, 0x7feffffe, P0 ;  /* 0x7feffffe1a00780c */ /* 0x000fc80000704470 */
[----:B------:R-:W-:-:S09]  /*0820*/  DFMA R14, R12, R14, R10 ;  /* 0x0000000e0c0e722b */ /* 0x000fd2000000000a */
[----:B------:R-:W-:Y:S05]  /*0830*/  @P0 BRA `(.L_x_6) ;  /* 0x00000000006c0947 */ /* 0x000fea0003800000 */
[----:B------:R-:W-:-:S04]  /*0840*/  LOP3.LUT R10, R5, 0x7ff00000, RZ, 0xc0, !PT ;  /* 0x7ff00000050a7812 */ /* 0x000fc800078ec0ff */
[CC--:B------:R-:W-:Y:S02]  /*0850*/  VIADDMNMX R6, R23.reuse, -R10.reuse, 0xb9600000, !PT ;  /* 0xb960000017067446 */ /* 0x0c0fe4000780090a */
[----:B------:R-:W-:Y:S02]  /*0860*/  ISETP.GE.U32.AND P0, PT, R23, R10, PT ;  /* 0x0000000a1700720c */ /* 0x000fe40003f06070 */
[----:B------:R-:W-:Y:S02]  /*0870*/  VIMNMX R6, PT, PT, R6, 0x46a00000, PT ;  /* 0x46a0000006067848 */ /* 0x000fe40003fe0100 */
[----:B------:R-:W-:-:S05]  /*0880*/  SEL R7, R16, 0x63400000, !P0 ;  /* 0x6340000010077807 */ /* 0x000fca0004000000 */
[----:B------:R-:W-:Y:S02]  /*0890*/  IMAD.IADD R12, R6, 0x1, -R7 ;  /* 0x00000001060c7824 */ /* 0x000fe400078e0a07 */
[----:B------:R-:W-:Y:S02]  /*08a0*/  IMAD.MOV.U32 R6, RZ, RZ, RZ ;  /* 0x000000ffff067224 */ /* 0x000fe400078e00ff */
[----:B------:R-:W-:-:S06]  /*08b0*/  VIADD R7, R12, 0x7fe00000 ;  /* 0x7fe000000c077836 */ /* 0x000fcc0000000000 */
[----:B------:R-:W-:-:S10]  /*08c0*/  DMUL R10, R14, R6 ;  /* 0x000000060e0a7228 */ /* 0x000fd40000000000 */
[----:B------:R-:W-:-:S13]  /*08d0*/  FSETP.GTU.AND P0, PT, |R11|, 1.469367938527859385e-39, PT ;  /* 0x001000000b00780b */ /* 0x000fda0003f0c200 */
[----:B------:R-:W-:Y:S05]  /*08e0*/  @P0 BRA `(.L_x_7) ;  /* 0x0000000000940947 */ /* 0x000fea0003800000 */
[----:B------:R-:W-:Y:S01]  /*08f0*/  DFMA R2, R14, -R2, R8 ;  /* 0x800000020e02722b */ /* 0x000fe20000000008 */
[----:B------:R-:W-:-:S09]  /*0900*/  IMAD.MOV.U32 R6, RZ, RZ, RZ ;  /* 0x000000ffff067224 */ /* 0x000fd200078e00ff */
[C---:B------:R-:W-:Y:S02]  /*0910*/  FSETP.NEU.AND P0, PT, R3.reuse, RZ, PT ;  /* 0x000000ff0300720b */ /* 0x040fe40003f0d000 */
[----:B------:R-:W-:-:S04]  /*0920*/  LOP3.LUT R5, R3, 0x80000000, R5, 0x48, !PT ;  /* 0x8000000003057812 */ /* 0x000fc800078e4805 */
[----:B------:R-:W-:-:S07]  /*0930*/  LOP3.LUT R7, R5, R7, RZ, 0xfc, !PT ;  /* 0x0000000705077212 */ /* 0x000fce00078efcff */
[----:B------:R-:W-:Y:S05]  /*0940*/  @!P0 BRA `(.L_x_7) ;  /* 0x00000000007c8947 */ /* 0x000fea0003800000 */
[----:B------:R-:W-:Y:S01]  /*0950*/  IMAD.MOV R3, RZ, RZ, -R12 ;  /* 0x000000ffff037224 */ /* 0x000fe200078e0a0c */
[----:B------:R-:W-:Y:S01]  /*0960*/  DMUL.RP R6, R14, R6 ;  /* 0x000000060e067228 */ /* 0x000fe20000008000 */
[----:B------:R-:W-:-:S06]  /*0970*/  IMAD.MOV.U32 R2, RZ, RZ, RZ ;  /* 0x000000ffff027224 */ /* 0x000fcc00078e00ff */
[----:B------:R-:W-:-:S03]  /*0980*/  DFMA R2, R10, -R2, R14 ;  /* 0x800000020a02722b */ /* 0x000fc6000000000e */
[----:B------:R-:W-:-:S03]  /*0990*/  LOP3.LUT R5, R7, R5, RZ, 0x3c, !PT ;  /* 0x0000000507057212 */ /* 0x000fc600078e3cff */
[----:B------:R-:W-:-:S04]  /*09a0*/  IADD3 R2, PT, PT, -R12, -0x43300000, RZ ;  /* 0xbcd000000c027810 */ /* 0x000fc80007ffe1ff */
[----:B------:R-:W-:-:S04]  /*09b0*/  FSETP.NEU.AND P0, PT, |R3|, R2, PT ;  /* 0x000000020300720b */ /* 0x000fc80003f0d200 */
[----:B------:R-:W-:Y:S02]  /*09c0*/  FSEL R10, R6, R10, !P0 ;  /* 0x0000000a060a7208 */ /* 0x000fe40004000000 */
[----:B------:R-:W-:Y:S01]  /*09d0*/  FSEL R11, R5, R11, !P0 ;  /* 0x0000000b050b7208 */ /* 0x000fe20004000000 */
[----:B------:R-:W-:Y:S06]  /*09e0*/  BRA `(.L_x_7) ;  /* 0x0000000000547947 */ /* 0x000fec0003800000 */
.L_x_6:
[----:B------:R-:W-:-:S14]  /*09f0*/  DSETP.NAN.AND P0, PT, R6, R6, PT ;  /* 0x000000060600722a */ /* 0x000fdc0003f08000 */
[----:B------:R-:W-:Y:S05]  /*0a00*/  @P0 BRA `(.L_x_8) ;  /* 0x0000000000440947 */ /* 0x000fea0003800000 */
[----:B------:R-:W-:-:S14]  /*0a10*/  DSETP.NAN.AND P0, PT, R4, R4, PT ;  /* 0x000000040400722a */ /* 0x000fdc0003f08000 */
[----:B------:R-:W-:Y:S05]  /*0a20*/  @P0 BRA `(.L_x_9) ;  /* 0x0000000000300947 */ /* 0x000fea0003800000 */
[----:B------:R-:W-:Y:S01]  /*0a30*/  ISETP.NE.AND P0, PT, R25, R24, PT ;  /* 0x000000181900720c */ /* 0x000fe20003f05270 */
[----:B------:R-:W-:Y:S02]  /*0a40*/  IMAD.MOV.U32 R10, RZ, RZ, 0x0 ;  /* 0x00000000ff0a7424 */ /* 0x000fe400078e00ff */
[----:B------:R-:W-:-:S10]  /*0a50*/  IMAD.MOV.U32 R11, RZ, RZ, -0x80000 ;  /* 0xfff80000ff0b7424 */ /* 0x000fd400078e00ff */
[----:B------:R-:W-:Y:S05]  /*0a60*/  @!P0 BRA `(.L_x_7) ;  /* 0x0000000000348947 */ /* 0x000fea0003800000 */
[----:B------:R-:W-:Y:S02]  /*0a70*/  ISETP.NE.AND P0, PT, R25, 0x7ff00000, PT ;  /* 0x7ff000001900780c */ /* 0x000fe40003f05270 */
[----:B------:R-:W-:Y:S02]  /*0a80*/  LOP3.LUT R11, R7, 0x80000000, R5, 0x48, !PT ;  /* 0x80000000070b7812 */ /* 0x000fe400078e4805 */
[----:B------:R-:W-:-:S13]  /*0a90*/  ISETP.EQ.OR P0, PT, R24, RZ, !P0 ;  /* 0x000000ff1800720c */ /* 0x000fda0004702670 */
[----:B------:R-:W-:Y:S01]  /*0aa0*/  @P0 LOP3.LUT R2, R11, 0x7ff00000, RZ, 0xfc, !PT ;  /* 0x7ff000000b020812 */ /* 0x000fe200078efcff */
[----:B------:R-:W-:Y:S02]  /*0ab0*/  @!P0 IMAD.MOV.U32 R10, RZ, RZ, RZ ;  /* 0x000000ffff0a8224 */ /* 0x000fe400078e00ff */
[----:B------:R-:W-:Y:S02]  /*0ac0*/  @P0 IMAD.MOV.U32 R10, RZ, RZ, RZ ;  /* 0x000000ffff0a0224 */ /* 0x000fe400078e00ff */
[----:B------:R-:W-:Y:S01]  /*0ad0*/  @P0 IMAD.MOV.U32 R11, RZ, RZ, R2 ;  /* 0x000000ffff0b0224 */ /* 0x000fe200078e0002 */
[----:B------:R-:W-:Y:S06]  /*0ae0*/  BRA `(.L_x_7) ;  /* 0x0000000000147947 */ /* 0x000fec0003800000 */
.L_x_9:
[----:B------:R-:W-:Y:S01]  /*0af0*/  LOP3.LUT R11, R5, 0x80000, RZ, 0xfc, !PT ;  /* 0x00080000050b7812 */ /* 0x000fe200078efcff */
[----:B------:R-:W-:Y:S01]  /*0b00*/  IMAD.MOV.U32 R10, RZ, RZ, R4 ;  /* 0x000000ffff0a7224 */ /* 0x000fe200078e0004 */
[----:B------:R-:W-:Y:S06]  /*0b10*/  BRA `(.L_x_7) ;  /* 0x0000000000087947 */ /* 0x000fec0003800000 */
.L_x_8:
[----:B------:R-:W-:Y:S01]  /*0b20*/  LOP3.LUT R11, R7, 0x80000, RZ, 0xfc, !PT ;  /* 0x00080000070b7812 */ /* 0x000fe200078efcff */
[----:B------:R-:W-:-:S07]  /*0b30*/  IMAD.MOV.U32 R10, RZ, RZ, R6 ;  /* 0x000000ffff0a7224 */ /* 0x000fce00078e0006 */
.L_x_7:
[----:B------:R-:W-:Y:S05]  /*0b40*/  BSYNC.RECONVERGENT B1 ;  /* 0x0000000000017941 */ /* 0x000fea0003800200 */
.L_x_5:
[----:B------:R-:W-:Y:S02]  /*0b50*/  IMAD.MOV.U32 R2, RZ, RZ, R18 ;  /* 0x000000ffff027224 */ /* 0x000fe400078e0012 */
[----:B------:R-:W-:-:S04]  /*0b60*/  IMAD.MOV.U32 R3, RZ, RZ, 0x0 ;  /* 0x00000000ff037424 */ /* 0x000fc800078e00ff */
[----:B------:R-:W-:Y:S05]  /*0b70*/  RET.REL.NODEC R2 `(_Z9computeUViiPfS_) ;  /* 0xfffffff402207950 */ /* 0x000fea0003c3ffff */
        .weak           $__internal_1_$__cuda_sm3x_div_rn_noftz_f32_slowpath
        .type           $__internal_1_$__cuda_sm3x_div_rn_noftz_f32_slowpath,@function
        .size           $__internal_1_$__cuda_sm3x_div_rn_noftz_f32_slowpath,(.L_x_20 - $__internal_1_$__cuda_sm3x_div_rn_noftz_f32_slowpath)
$__internal_1_$__cuda_sm3x_div_rn_noftz_f32_slowpath:
[--C-:B------:R-:W-:Y:S01]  /*0b80*/  SHF.R.U32.HI R5, RZ, 0x17, R17.reuse ;  /* 0x00000017ff057819 */ /* 0x100fe20000011611 */
[--C-:B------:R-:W-:Y:S01]  /*0b90*/  IMAD.MOV.U32 R6, RZ, RZ, R0.reuse ;  /* 0x000000ffff067224 */ /* 0x100fe200078e0000 */
[----:B------:R-:W-:Y:S01]  /*0ba0*/  SHF.R.U32.HI R2, RZ, 0x17, R0 ;  /* 0x00000017ff027819 */ /* 0x000fe20000011600 */
[----:B------:R-:W-:Y:S01]  /*0bb0*/  IMAD.MOV.U32 R7, RZ, RZ, R17 ;  /* 0x000000ffff077224 */ /* 0x000fe200078e0011 */
[----:B------:R-:W-:Y:S02]  /*0bc0*/  LOP3.LUT R5, R5, 0xff, RZ, 0xc0, !PT ;  /* 0x000000ff05057812 */ /* 0x000fe400078ec0ff */
[----:B------:R-:W-:-:S03]  /*0bd0*/  LOP3.LUT R2, R2, 0xff, RZ, 0xc0, !PT ;  /* 0x000000ff02027812 */ /* 0x000fc600078ec0ff */
[----:B------:R-:W-:Y:S02]  /*0be0*/  VIADD R9, R5, 0xffffffff ;  /* 0xffffffff05097836 */ /* 0x000fe40000000000 */
[----:B------:R-:W-:-:S03]  /*0bf0*/  VIADD R8, R2, 0xffffffff ;  /* 0xffffffff02087836 */ /* 0x000fc60000000000 */
[----:B------:R-:W-:-:S04]  /*0c00*/  ISETP.GT.U32.AND P0, PT, R9, 0xfd, PT ;  /* 0x000000fd0900780c */ /* 0x000fc80003f04070 */
[----:B------:R-:W-:-:S13]  /*0c10*/  ISETP.GT.U32.OR P0, PT, R8, 0xfd, P0 ;  /* 0x000000fd0800780c */ /* 0x000fda0000704470 */
[----:B------:R-:W-:Y:S01]  /*0c20*/  @!P0 IMAD.MOV.U32 R3, RZ, RZ, RZ ;  /* 0x000000ffff038224 */ /* 0x000fe200078e00ff */
[----:B------:R-:W-:Y:S06]  /*0c30*/  @!P0 BRA `(.L_x_10) ;  /* 0x00000000005c8947 */ /* 0x000fec0003800000 */
[----:B------:R-:W-:Y:S02]  /*0c40*/  FSETP.GTU.FTZ.AND P0, PT, |R0|, +INF , PT ;  /* 0x7f8000000000780b */ /* 0x000fe40003f1c200 */
[----:B------:R-:W-:-:S04]  /*0c50*/  FSETP.GTU.FTZ.AND P1, PT, |R17|, +INF , PT ;  /* 0x7f8000001100780b */ /* 0x000fc80003f3c200 */
[----:B------:R-:W-:-:S13]  /*0c60*/  PLOP3.LUT P0, PT, P0, P1, PT, 0xf8, 0x8f ;  /* 0x00000000008f781c */ /* 0x000fda0000703f70 */
[----:B------:R-:W-:Y:S05]  /*0c70*/  @P0 BRA `(.L_x_11) ;  /* 0x0000000400440947 */ /* 0x000fea0003800000 */
[----:B------:R-:W-:-:S13]  /*0c80*/  LOP3.LUT P0, RZ, R7, 0x7fffffff, R6, 0xc8, !PT ;  /* 0x7fffffff07ff7812 */ /* 0x000fda000780c806 */
[----:B------:R-:W-:Y:S05]  /*0c90*/  @!P0 BRA `(.L_x_12) ;  /* 0x0000000400348947 */ /* 0x000fea0003800000 */
[C---:B------:R-:W-:Y:S02]  /*0ca0*/  FSETP.NEU.FTZ.AND P2, PT, |R0|.reuse, +INF , PT ;  /* 0x7f8000000000780b */ /* 0x040fe40003f5d200 */
[----:B------:R-:W-:Y:S02]  /*0cb0*/  FSETP.NEU.FTZ.AND P1, PT, |R17|, +INF , PT ;  /* 0x7f8000001100780b */ /* 0x000fe40003f3d200 */
[----:B------:R-:W-:-:S11]  /*0cc0*/  FSETP.NEU.FTZ.AND P0, PT, |R0|, +INF , PT ;  /* 0x7f8000000000780b */ /* 0x000fd60003f1d200 */
[----:B------:R-:W-:Y:S05]  /*0cd0*/  @!P1 BRA !P2, `(.L_x_12) ;  /* 0x0000000400249947 */ /* 0x000fea0005000000 */
[----:B------:R-:W-:-:S04]  /*0ce0*/  LOP3.LUT P2, RZ, R6, 0x7fffffff, RZ, 0xc0, !PT ;  /* 0x7fffffff06ff7812 */ /* 0x000fc8000784c0ff */
[----:B------:R-:W-:-:S13]  /*0cf0*/  PLOP3.LUT P1, PT, P1, P2, PT, 0x2f, 0xf2 ;  /* 0x0000000000f2781c */ /* 0x000fda0000f24577 */
[----:B------:R-:W-:Y:S05]  /*0d00*/  @P1 BRA `(.L_x_13) ;  /* 0x0000000400101947 */ /* 0x000fea0003800000 */
[----:B------:R-:W-:-:S04]  /*0d10*/  LOP3.LUT P1, RZ, R7, 0x7fffffff, RZ, 0xc0, !PT ;  /* 0x7fffffff07ff7812 */ /* 0x000fc8000782c0ff */
[----:B------:R-:W-:-:S13]  /*0d20*/  PLOP3.LUT P0, PT, P0, P1, PT, 0x2f, 0xf2 ;  /* 0x0000000000f2781c */ /* 0x000fda0000702577 */
[----:B------:R-:W-:Y:S05]  /*0d30*/  @P0 BRA `(.L_x_14) ;  /* 0x0000000000f80947 */ /* 0x000fea0003800000 */
[----:B------:R-:W-:Y:S02]  /*0d40*/  ISETP.GE.AND P0, PT, R8, RZ, PT ;  /* 0x000000ff0800720c */ /* 0x000fe40003f06270 */
[----:B------:R-:W-:-:S11]  /*0d50*/  ISETP.GE.AND P1, PT, R9, RZ, PT ;  /* 0x000000ff0900720c */ /* 0x000fd60003f26270 */
[----:B------:R-:W-:Y:S02]  /*0d60*/  @P0 IMAD.MOV.U32 R3, RZ, RZ, RZ ;  /* 0x000000ffff030224 */ /* 0x000fe400078e00ff */
[----:B------:R-:W-:Y:S01]  /*0d70*/  @!P0 FFMA R6, R0, 1.84467440737095516160e+19, RZ ;  /* 0x5f80000000068823 */ /* 0x000fe200000000ff */
[----:B------:R-:W-:Y:S02]  /*0d80*/  @!P0 IMAD.MOV.U32 R3, RZ, RZ, -0x40 ;  /* 0xffffffc0ff038424 */ /* 0x000fe400078e00ff */
[----:B------:R-:W-:Y:S02]  /*0d90*/  @!P1 FFMA R7, R17, 1.84467440737095516160e+19, RZ ;  /* 0x5f80000011079823 */ /* 0x000fe400000000ff */
[----:B------:R-:W-:-:S07]  /*0da0*/  @!P1 VIADD R3, R3, 0x40 ;  /* 0x0000004003039836 */ /* 0x000fce0000000000 */
.L_x_10:
[----:B------:R-:W-:-:S05]  /*0db0*/  LEA R8, R5, 0xc0800000, 0x17 ;  /* 0xc080000005087811 */ /* 0x000fca00078eb8ff */
[----:B------:R-:W-:Y:S02]  /*0dc0*/  IMAD.IADD R8, R7, 0x1, -R8 ;  /* 0x0000000107087824 */ /* 0x000fe400078e0a08 */
[----:B------:R-:W-:Y:S02]  /*0dd0*/  VIADD R7, R2, 0xffffff81 ;  /* 0xffffff8102077836 */ /* 0x000fe40000000000 */
[----:B------:R-:W0:Y:S01]  /*0de0*/  MUFU.RCP R9, R8 ;  /* 0x0000000800097308 */ /* 0x000e220000001000 */
[----:B------:R-:W-:Y:S01]  /*0df0*/  FADD.FTZ R11, -R8, -RZ ;  /* 0x800000ff080b7221 */ /* 0x000fe20000010100 */
[----:B------:R-:W-:-:S03]  /*0e00*/  IMAD R2, R7, -0x800000, R6 ;  /* 0xff80000007027824 */ /* 0x000fc600078e0206 */
[----:B0-----:R-:W-:-:S04]  /*0e10*/  FFMA R10, R9, R11, 1 ;  /* 0x3f800000090a7423 */ /* 0x001fc8000000000b */
[----:B------:R-:W-:-:S04]  /*0e20*/  FFMA R13, R9, R10, R9 ;  /* 0x0000000a090d7223 */ /* 0x000fc80000000009 */
[----:B------:R-:W-:-:S04]  /*0e30*/  FFMA R6, R2, R13, RZ ;  /* 0x0000000d02067223 */ /* 0x000fc800000000ff */
[----:B------:R-:W-:-:S04]  /*0e40*/  FFMA R9, R11, R6, R2 ;  /* 0x000000060b097223 */ /* 0x000fc80000000002 */
[----:B------:R-:W-:Y:S01]  /*0e50*/  FFMA R10, R13, R9, R6 ;  /* 0x000000090d0a7223 */ /* 0x000fe20000000006 */
[----:B------:R-:W-:-:S03]  /*0e60*/  IADD3 R6, PT, PT, R7, 0x7f, -R5 ;  /* 0x0000007f07067810 */ /* 0x000fc60007ffe805 */
[----:B------:R-:W-:Y:S02]  /*0e70*/  FFMA R11, R11, R10, R2 ;  /* 0x0000000a0b0b7223 */ /* 0x000fe40000000002 */
[----:B------:R-:W-:Y:S02]  /*0e80*/  IMAD.IADD R6, R6, 0x1, R3 ;  /* 0x0000000106067824 */ /* 0x000fe400078e0203 */
[----:B------:R-:W-:-:S05]  /*0e90*/  FFMA R2, R13, R11, R10 ;  /* 0x0000000b0d027223 */ /* 0x000fca000000000a */
[----:B------:R-:W-:-:S04]  /*0ea0*/  SHF.R.U32.HI R5, RZ, 0x17, R2 ;  /* 0x00000017ff057819 */ /* 0x000fc80000011602 */
[----:B------:R-:W-:-:S05]  /*0eb0*/  LOP3.LUT R5, R5, 0xff, RZ, 0xc0, !PT ;  /* 0x000000ff05057812 */ /* 0x000fca00078ec0ff */
[----:B------:R-:W-:-:S04]  /*0ec0*/  IMAD.IADD R7, R5, 0x1, R6 ;  /* 0x0000000105077824 */ /* 0x000fc800078e0206 */
[----:B------:R-:W-:-:S05]  /*0ed0*/  VIADD R3, R7, 0xffffffff ;  /* 0xffffffff07037836 */ /* 0x000fca0000000000 */
[----:B------:R-:W-:-:S13]  /*0ee0*/  ISETP.GE.U32.AND P0, PT, R3, 0xfe, PT ;  /* 0x000000fe0300780c */ /* 0x000fda0003f06070 */
[----:B------:R-:W-:Y:S05]  /*0ef0*/  @!P0 BRA `(.L_x_15) ;  /* 0x0000000000808947 */ /* 0x000fea0003800000 */
[----:B------:R-:W-:-:S13]  /*0f00*/  ISETP.GT.AND P0, PT, R7, 0xfe, PT ;  /* 0x000000fe0700780c */ /* 0x000fda0003f04270 */
[----:B------:R-:W-:Y:S05]  /*0f10*/  @P0 BRA `(.L_x_16) ;  /* 0x00000000006c0947 */ /* 0x000fea0003800000 */
[----:B------:R-:W-:-:S13]  /*0f20*/  ISETP.GE.AND P0, PT, R7, 0x1, PT ;  /* 0x000000010700780c */ /* 0x000fda0003f06270 */
[----:B------:R-:W-:Y:S05]  /*0f30*/  @P0 BRA `(.L_x_17) ;  /* 0x0000000000980947 */ /* 0x000fea0003800000 */
[----:B------:R-:W-:Y:S02]  /*0f40*/  ISETP.GE.AND P0, PT, R7, -0x18, PT ;  /* 0xffffffe80700780c */ /* 0x000fe40003f06270 */
[----:B------:R-:W-:-:S11]  /*0f50*/  LOP3.LUT R2, R2, 0x80000000, RZ, 0xc0, !PT ;  /* 0x8000000002027812 */ /* 0x000fd600078ec0ff */
[----:B------:R-:W-:Y:S05]  /*0f60*/  @!P0 BRA `(.L_x_17) ;  /* 0x00000000008c8947 */ /* 0x000fea0003800000 */
[-CC-:B------:R-:W-:Y:S01]  /*0f70*/  FFMA.RZ R3, R13, R11.reuse, R10.reuse ;  /* 0x0000000b0d037223 */ /* 0x180fe2000000c00a */
[----:B------:R-:W-:Y:S02]  /*0f80*/  VIADD R8, R7, 0x20 ;  /* 0x0000002007087836 */ /* 0x000fe40000000000 */
[-CC-:B------:R-:W-:Y:S01]  /*0f90*/  FFMA.RM R6, R13, R11.reuse, R10.reuse ;  /* 0x0000000b0d067223 */ /* 0x180fe2000000400a */
[----:B------:R-:W-:Y:S02]  /*0fa0*/  ISETP.NE.AND P2, PT, R7, RZ, PT ;  /* 0x000000ff0700720c */ /* 0x000fe40003f45270 */
[----:B------:R-:W-:Y:S01]  /*0fb0*/  LOP3.LUT R5, R3, 0x7fffff, RZ, 0xc0, !PT ;  /* 0x007fffff03057812 */ /* 0x000fe200078ec0ff */
[----:B------:R-:W-:Y:S01]  /*0fc0*/  FFMA.RP R3, R13, R11, R10 ;  /* 0x0000000b0d037223 */ /* 0x000fe2000000800a */
[----:B------:R-:W-:Y:S01]  /*0fd0*/  ISETP.NE.AND P1, PT, R7, RZ, PT ;  /* 0x000000ff0700720c */ /* 0x000fe20003f25270 */
[----:B------:R-:W-:Y:S01]  /*0fe0*/  IMAD.MOV R7, RZ, RZ, -R7 ;  /* 0x000000ffff077224 */ /* 0x000fe200078e0a07 */
[----:B------:R-:W-:-:S02]  /*0ff0*/  LOP3.LUT R5, R5, 0x800000, RZ, 0xfc, !PT ;  /* 0x0080000005057812 */ /* 0x000fc400078efcff */
[----:B------:R-:W-:Y:S02]  /*1000*/  FSETP.NEU.FTZ.AND P0, PT, R3, R6, PT ;  /* 0x000000060300720b */ /* 0x000fe40003f1d000 */
[----:B------:R-:W-:Y:S02]  /*1010*/  SHF.L.U32 R8, R5, R8, RZ ;  /* 0x0000000805087219 */ /* 0x000fe400000006ff */
[----:B------:R-:W-:Y:S02]  /*1020*/  SEL R6, R7, RZ, P2 ;  /* 0x000000ff07067207 */ /* 0x000fe40001000000 */
[----:B------:R-:W-:Y:S02]  /*1030*/  ISETP.NE.AND P1, PT, R8, RZ, P1 ;  /* 0x000000ff0800720c */ /* 0x000fe40000f25270 */
[----:B------:R-:W-:Y:S02]  /*1040*/  SHF.R.U32.HI R6, RZ, R6, R5 ;  /* 0x00000006ff067219 */ /* 0x000fe40000011605 */
[----:B------:R-:W-:-:S02]  /*1050*/  PLOP3.LUT P0, PT, P0, P1, PT, 0xf8, 0x8f ;  /* 0x00000000008f781c */ /* 0x000fc40000703f70 */
[----:B------:R-:W-:Y:S02]  /*1060*/  SHF.R.U32.HI R8, RZ, 0x1, R6 ;  /* 0x00000001ff087819 */ /* 0x000fe40000011606 */
[----:B------:R-:W-:-:S04]  /*1070*/  SEL R3, RZ, 0x1, !P0 ;  /* 0x00000001ff037807 */ /* 0x000fc80004000000 */
[----:B------:R-:W-:-:S04]  /*1080*/  LOP3.LUT R3, R3, 0x1, R8, 0xf8, !PT ;  /* 0x0000000103037812 */ /* 0x000fc800078ef808 */
[----:B------:R-:W-:-:S05]  /*1090*/  LOP3.LUT R3, R3, R6, RZ, 0xc0, !PT ;  /* 0x0000000603037212 */ /* 0x000fca00078ec0ff */
[----:B------:R-:W-:-:S05]  /*10a0*/  IMAD.IADD R3, R8, 0x1, R3 ;  /* 0x0000000108037824 */ /* 0x000fca00078e0203 */
[----:B------:R-:W-:Y:S01]  /*10b0*/  LOP3.LUT R2, R3, R2, RZ, 0xfc, !PT ;  /* 0x0000000203027212 */ /* 0x000fe200078efcff */
[----:B------:R-:W-:Y:S06]  /*10c0*/  BRA `(.L_x_17) ;  /* 0x0000000000347947 */ /* 0x000fec0003800000 */
.L_x_16:
[----:B------:R-:W-:-:S04]  /*10d0*/  LOP3.LUT R2, R2, 0x80000000, RZ, 0xc0, !PT ;  /* 0x8000000002027812 */ /* 0x000fc800078ec0ff */
[----:B------:R-:W-:Y:S01]  /*10e0*/  LOP3.LUT R2, R2, 0x7f800000, RZ, 0xfc, !PT ;  /* 0x7f80000002027812 */ /* 0x000fe200078efcff */
[----:B------:R-:W-:Y:S06]  /*10f0*/  BRA `(.L_x_17) ;  /* 0x0000000000287947 */ /* 0x000fec0003800000 */
.L_x_15:
[----:B------:R-:W-:Y:S01]  /*1100*/  IMAD R2, R6, 0x800000, R2 ;  /* 0x0080000006027824 */ /* 0x000fe200078e0202 */
[----:B------:R-:W-:Y:S06]  /*1110*/  BRA `(.L_x_17) ;  /* 0x0000000000207947 */ /* 0x000fec0003800000 */
.L_x_14:
[----:B------:R-:W-:-:S04]  /*1120*/  LOP3.LUT R2, R7, 0x80000000, R6, 0x48, !PT ;  /* 0x8000000007027812 */ /* 0x000fc800078e4806 */
[----:B------:R-:W-:Y:S01]  /*1130*/  LOP3.LUT R2, R2, 0x7f800000, RZ, 0xfc, !PT ;  /* 0x7f80000002027812 */ /* 0x000fe200078efcff */
[----:B------:R-:W-:Y:S06]  /*1140*/  BRA `(.L_x_17) ;  /* 0x0000000000147947 */ /* 0x000fec0003800000 */
.L_x_13:
[----:B------:R-:W-:Y:S01]  /*1150*/  LOP3.LUT R2, R7, 0x80000000, R6, 0x48, !PT ;  /* 0x8000000007027812 */ /* 0x000fe200078e4806 */
[----:B------:R-:W-:Y:S06]  /*1160*/  BRA `(.L_x_17) ;  /* 0x00000000000c7947 */ /* 0x000fec0003800000 */
.L_x_12:
[----:B------:R-:W0:Y:S01]  /*1170*/  MUFU.RSQ R2, -QNAN ;  /* 0xffc0000000027908 */ /* 0x000e220000001400 */
[----:B------:R-:W-:Y:S05]  /*1180*/  BRA `(.L_x_17) ;  /* 0x0000000000047947 */ /* 0x000fea0003800000 */
.L_x_11:
[----:B------:R-:W-:-:S07]  /*1190*/  FADD.FTZ R2, R0, R17 ;  /* 0x0000001100027221 */ /* 0x000fce0000010000 */
.L_x_17:
[----:B------:R-:W-:-:S04]  /*11a0*/  IMAD.MOV.U32 R5, RZ, RZ, 0x0 ;  /* 0x00000000ff057424 */ /* 0x000fc800078e00ff */
[----:B0-----:R-:W-:Y:S05]  /*11b0*/  RET.REL.NODEC R4 `(_Z9computeUViiPfS_) ;  /* 0xffffffec04907950 */ /* 0x001fea0003c3ffff */
.L_x_18:
[----:B------:R-:W-:-:S00]  /*11c0*/  BRA `(.L_x_18) ;  /* 0xfffffffc00fc7947 */ /* 0x000fc0000383ffff */
[----:B------:R-:W-:-:S00]  /*11d0*/  NOP ;  /* 0x0000000000007918 */ /* 0x000fc00000000000 */
        /* <DEDUP_REMOVED lines=10> */
.L_x_20:


//--------------------- .nv.shared.reserved.0     --------------------------
	.section	.nv.shared.reserved.0,"aw",@nobits
	.weak		__nv_reservedSMEM_offset_0_alias
	.size		__nv_reservedSMEM_offset_0_alias, 0, 64
	.other		__nv_reservedSMEM_offset_0_alias,@"STO_CUDA_RESERVED_SHARED STV_DEFAULT"
__nv_reservedSMEM_offset_0_alias:
	.zero		0
	.zero		64


//--------------------- .nv.constant0._Z9computeUViiPfS_ --------------------------
	.section	.nv.constant0._Z9computeUViiPfS_,"a",@progbits
	.sectionflags	@""
	.align	4
.nv.constant0._Z9computeUViiPfS_:
	.zero		920


//--------------------- SYMBOLS --------------------------

	.type		.nv.reservedSmem.offset0,@object
	.size		.nv.reservedSmem.offset0,0x4
